//
// Generated by NVIDIA NVVM Compiler
//
// Compiler Build ID: CL-36424714
// Cuda compilation tools, release 13.0, V13.0.88
// Based on NVVM 20.0.0
//

.version 9.0
.target sm_100
.address_size 64

	// .globl	_Z8sumOnGpuPiS_S_i

.visible .entry _Z8sumOnGpuPiS_S_i(
	.param .u64 .ptr .align 1 _Z8sumOnGpuPiS_S_i_param_0,
	.param .u64 .ptr .align 1 _Z8sumOnGpuPiS_S_i_param_1,
	.param .u64 .ptr .align 1 _Z8sumOnGpuPiS_S_i_param_2,
	.param .u32 _Z8sumOnGpuPiS_S_i_param_3
)
{
	.reg .pred 	%p<2>;
	.reg .b32 	%r<9>;
	.reg .b64 	%rd<11>;

	ld.param.u64 	%rd1, [_Z8sumOnGpuPiS_S_i_param_0];
	ld.param.u64 	%rd2, [_Z8sumOnGpuPiS_S_i_param_1];
	ld.param.u64 	%rd3, [_Z8sumOnGpuPiS_S_i_param_2];
	ld.param.u32 	%r2, [_Z8sumOnGpuPiS_S_i_param_3];
	mov.u32 	%r3, %tid.x;
	mov.u32 	%r4, %ctaid.x;
	mov.u32 	%r5, %ntid.x;
	mad.lo.s32 	%r1, %r4, %r5, %r3;
	setp.ge.s32 	%p1, %r1, %r2;
	@%p1 bra 	$L__BB0_2;
	cvta.to.global.u64 	%rd4, %rd1;
	cvta.to.global.u64 	%rd5, %rd2;
	cvta.to.global.u64 	%rd6, %rd3;
	mul.wide.s32 	%rd7, %r1, 4;
	add.s64 	%rd8, %rd4, %rd7;
	ld.global.u32 	%r6, [%rd8];
	add.s64 	%rd9, %rd5, %rd7;
	ld.global.u32 	%r7, [%rd9];
	add.s32 	%r8, %r7, %r6;
	add.s64 	%rd10, %rd6, %rd7;
	st.global.u32 	[%rd10], %r8;
$L__BB0_2:
	ret;

}


// ===== COMPILED SASS (sm_100) =====

	.target	sm_100

	.elftype	@"ET_EXEC"


//--------------------- .note.nv.tkinfo           --------------------------
	.section	.note.nv.tkinfo,"",@"SHT_NOTE"
	.sectionflags	@"SHF_NOTE_NV_TKINFO"
	.tkinfo
        /*0018*/ 	.word	0x00000002
        /*0030*/ 	.string	""
        /*0030*/ 	.string	"ptxas"
        /*0030*/ 	.string	"Cuda compilation tools, release 13.0, V13.0.88"
        /*0030*/ 	.string	"Build cuda_13.0.r13.0/compiler.36424714_0"
        /*0030*/ 	.string	"-arch sm_100 -m 64 "



//--------------------- .note.nv.cuinfo           --------------------------
	.section	.note.nv.cuinfo,"",@"SHT_NOTE"
	.sectionflags	@"SHF_NOTE_NV_CUINFO"
        /*0018*/ 	.short	0x0002
        /*001a*/ 	.short	0x0064
        /*001c*/ 	.short	0x0082
	.zero		2


//--------------------- .nv.info                  --------------------------
	.section	.nv.info,"",@"SHT_CUDA_INFO"
	.align	4


	//----- nvinfo : EIATTR_REGCOUNT
	.align		4
        /*0000*/ 	.byte	0x04, 0x2f
        /*0002*/ 	.short	(.L_1 - .L_0)
	.align		4
.L_0:
        /*0004*/ 	.word	index@(_Z8sumOnGpuPiS_S_i)
        /*0008*/ 	.word	0x0000000c


	//----- nvinfo : EIATTR_FRAME_SIZE
	.align		4
.L_1:
        /*000c*/ 	.byte	0x04, 0x11
        /*000e*/ 	.short	(.L_3 - .L_2)
	.align		4
.L_2:
        /*0010*/ 	.word	index@(_Z8sumOnGpuPiS_S_i)
        /*0014*/ 	.word	0x00000000


	//----- nvinfo : EIATTR_MIN_STACK_SIZE
	.align		4
.L_3:
        /*0018*/ 	.byte	0x04, 0x12
        /*001a*/ 	.short	(.L_5 - .L_4)
	.align		4
.L_4:
        /*001c*/ 	.word	index@(_Z8sumOnGpuPiS_S_i)
        /*0020*/ 	.word	0x00000000
.L_5:


//--------------------- .nv.compat                --------------------------
	.section	.nv.compat,"",@"SHT_CUDA_COMPAT_INFO"
	.align	4
        /*0000*/ 	.byte	0x02, 0x09, 0x00, 0x00, 0x02, 0x02, 0x01, 0x00, 0x02, 0x05, 0x05, 0x00, 0x03, 0x07, 0x01, 0x01
        /*0010*/ 	.byte	0x02, 0x03, 0x00, 0x00, 0x02, 0x06, 0x01, 0x00, 0x04, 0x0b, 0x08, 0x00, 0x09, 0x00, 0x00, 0x00
        /*0020*/ 	.byte	0x00, 0x00, 0x00, 0x00


//--------------------- .nv.info._Z8sumOnGpuPiS_S_i --------------------------
	.section	.nv.info._Z8sumOnGpuPiS_S_i,"",@"SHT_CUDA_INFO"
	.sectionflags	@""
	.align	4


	//----- nvinfo : EIATTR_CUDA_API_VERSION
	.align		4
        /*0000*/ 	.byte	0x04, 0x37
        /*0002*/ 	.short	(.L_7 - .L_6)
.L_6:
        /*0004*/ 	.word	0x00000082


	//----- nvinfo : EIATTR_KPARAM_INFO
	.align		4
.L_7:
        /*0008*/ 	.byte	0x04, 0x17
        /*000a*/ 	.short	(.L_9 - .L_8)
.L_8:
        /*000c*/ 	.word	0x00000000
        /*0010*/ 	.short	0x0003
        /*0012*/ 	.short	0x0018
        /*0014*/ 	.byte	0x00, 0xf0, 0x11, 0x00


	//----- nvinfo : EIATTR_KPARAM_INFO
	.align		4
.L_9:
        /*0018*/ 	.byte	0x04, 0x17
        /*001a*/ 	.short	(.L_11 - .L_10)
.L_10:
        /*001c*/ 	.word	0x00000000
        /*0020*/ 	.short	0x0002
        /*0022*/ 	.short	0x0010
        /*0024*/ 	.byte	0x00, 0xf5, 0x21, 0x00


	//----- nvinfo : EIATTR_KPARAM_INFO
	.align		4
.L_11:
        /*0028*/ 	.byte	0x04, 0x17
        /*002a*/ 	.short	(.L_13 - .L_12)
.L_12:
        /*002c*/ 	.word	0x00000000
        /*0030*/ 	.short	0x0001
        /*0032*/ 	.short	0x0008
        /*0034*/ 	.byte	0x00, 0xf5, 0x21, 0x00


	//----- nvinfo : EIATTR_KPARAM_INFO
	.align		4
.L_13:
        /*0038*/ 	.byte	0x04, 0x17
        /*003a*/ 	.short	(.L_15 - .L_14)
.L_14:
        /*003c*/ 	.word	0x00000000
        /*0040*/ 	.short	0x0000
        /*0042*/ 	.short	0x0000
        /*0044*/ 	.byte	0x00, 0xf5, 0x21, 0x00


	//----- nvinfo : EIATTR_SPARSE_MMA_MASK
	.align		4
.L_15:
        /*0048*/ 	.byte	0x03, 0x50
        /*004a*/ 	.short	0x0000


	//----- nvinfo : EIATTR_MAXREG_COUNT
	.align		4
        /*004c*/ 	.byte	0x03, 0x1b
        /*004e*/ 	.short	0x00ff


	//----- nvinfo : EIATTR_MERCURY_ISA_VERSION
	.align		4
        /*0050*/ 	.byte	0x03, 0x5f
        /*0052*/ 	.short	0x0101


	//----- nvinfo : EIATTR_VRC_CTA_INIT_COUNT
	.align		4
        /*0054*/ 	.byte	0x02, 0x4a
	.zero		1
	.zero		1


	//----- nvinfo : EIATTR_EXIT_INSTR_OFFSETS
	.align		4
        /*0058*/ 	.byte	0x04, 0x1c
        /*005a*/ 	.short	(.L_17 - .L_16)


	//   ....[0]....
.L_16:
        /*005c*/ 	.word	0x00000070


	//   ....[1]....
        /*0060*/ 	.word	0x00000130


	//----- nvinfo : EIATTR_CBANK_PARAM_SIZE
	.align		4
.L_17:
        /*0064*/ 	.byte	0x03, 0x19
        /*0066*/ 	.short	0x001c


	//----- nvinfo : EIATTR_PARAM_CBANK
	.align		4
        /*0068*/ 	.byte	0x04, 0x0a
        /*006a*/ 	.short	(.L_19 - .L_18)
	.align		4
.L_18:
        /*006c*/ 	.word	index@(.nv.constant0._Z8sumOnGpuPiS_S_i)
        /*0070*/ 	.short	0x0380
        /*0072*/ 	.short	0x001c


	//----- nvinfo : EIATTR_SW_WAR
	.align		4
.L_19:
        /*0074*/ 	.byte	0x04, 0x36
        /*0076*/ 	.short	(.L_21 - .L_20)
.L_20:
        /*0078*/ 	.word	0x00000008
.L_21:


//--------------------- .nv.callgraph             --------------------------
	.section	.nv.callgraph,"",@"SHT_CUDA_CALLGRAPH"
	.align	4
	.sectionentsize	8
	.align		4
        /*0000*/ 	.word	0x00000000
	.align		4
        /*0004*/ 	.word	0xffffffff
	.align		4
        /*0008*/ 	.word	0x00000000
	.align		4
        /*000c*/ 	.word	0xfffffffe
	.align		4
        /*0010*/ 	.word	0x00000000
	.align		4
        /*0014*/ 	.word	0xfffffffd
	.align		4
        /*0018*/ 	.word	0x00000000
	.align		4
        /*001c*/ 	.word	0xfffffffc


//--------------------- .text._Z8sumOnGpuPiS_S_i  --------------------------
	.section	.text._Z8sumOnGpuPiS_S_i,"ax",@progbits
	.align	128
        .global         _Z8sumOnGpuPiS_S_i
        .type           _Z8sumOnGpuPiS_S_i,@function
        .size           _Z8sumOnGpuPiS_S_i,(.L_x_1 - _Z8sumOnGpuPiS_S_i)
        .other          _Z8sumOnGpuPiS_S_i,@"STO_CUDA_ENTRY STV_DEFAULT"
_Z8sumOnGpuPiS_S_i:
.text._Z8sumOnGpuPiS_S_i:
[----:B------:R-:W-:Y:S01]  /*0000*/  LDC R1, c[0x0][0x37c] ;  /* 0x0000df00ff017b82 */ /* 0x000fe20000000800 */
[----:B------:R-:W0:Y:S07]  /*0010*/  S2R R9, SR_TID.X ;  /* 0x0000000000097919 */ /* 0x000e2e0000002100 */
[----:B------:R-:W0:Y:S01]  /*0020*/  S2UR UR4, SR_CTAID.X ;  /* 0x00000000000479c3 */ /* 0x000e220000002500 */
[----:B------:R-:W1:Y:S07]  /*0030*/  LDCU UR5, c[0x0][0x398] ;  /* 0x00007300ff0577ac */ /* 0x000e6e0008000800 */
[----:B------:R-:W0:Y:S02]  /*0040*/  LDC R0, c[0x0][0x360] ;  /* 0x0000d800ff007b82 */ /* 0x000e240000000800 */
[----:B0-----:R-:W-:-:S05]  /*0050*/  IMAD R9, R0, UR4, R9 ;  /* 0x0000000400097c24 */ /* 0x001fca000f8e0209 */
[----:B-1----:R-:W-:-:S13]  /*0060*/  ISETP.GE.AND P0, PT, R9, UR5, PT ;  /* 0x0000000509007c0c */ /* 0x002fda000bf06270 */
[----:B------:R-:W-:Y:S05]  /*0070*/  @P0 EXIT ;  /* 0x000000000000094d */ /* 0x000fea0003800000 */
[----:B------:R-:W0:Y:S01]  /*0080*/  LDC.64 R2, c[0x0][0x380] ;  /* 0x0000e000ff027b82 */ /* 0x000e220000000a00 */
[----:B------:R-:W1:Y:S07]  /*0090*/  LDCU.64 UR4, c[0x0][0x358] ;  /* 0x00006b00ff0477ac */ /* 0x000e6e0008000a00 */
[----:B------:R-:W2:Y:S08]  /*00a0*/  LDC.64 R4, c[0x0][0x388] ;  /* 0x0000e200ff047b82 */ /* 0x000eb00000000a00 */
[----:B------:R-:W3:Y:S01]  /*00b0*/  LDC.64 R6, c[0x0][0x390] ;  /* 0x0000e400ff067b82 */ /* 0x000ee20000000a00 */
[----:B0-----:R-:W-:-:S06]  /*00c0*/  IMAD.WIDE R2, R9, 0x4, R2 ;  /* 0x0000000409027825 */ /* 0x001fcc00078e0202 */
[----:B-1----:R-:W4:Y:S01]  /*00d0*/  LDG.E R2, desc[UR4][R2.64] ;  /* 0x0000000402027981 */ /* 0x002f22000c1e1900 */
[----:B--2---:R-:W-:-:S06]  /*00e0*/  IMAD.WIDE R4, R9, 0x4, R4 ;  /* 0x0000000409047825 */ /* 0x004fcc00078e0204 */
[----:B------:R-:W4:Y:S01]  /*00f0*/  LDG.E R5, desc[UR4][R4.64] ;  /* 0x0000000404057981 */ /* 0x000f22000c1e1900 */
[----:B---3--:R-:W-:Y:S01]  /*0100*/  IMAD.WIDE R6, R9, 0x4, R6 ;  /* 0x0000000409067825 */ /* 0x008fe200078e0206 */
[----:B----4-:R-:W-:-:S05]  /*0110*/  IADD3 R9, PT, PT, R2, R5, RZ ;  /* 0x0000000502097210 */ /* 0x010fca0007ffe0ff */
[----:B------:R-:W-:Y:S01]  /*0120*/  STG.E desc[UR4][R6.64], R9 ;  /* 0x0000000906007986 */ /* 0x000fe2000c101904 */
[----:B------:R-:W-:Y:S05]  /*0130*/  EXIT ;  /* 0x000000000000794d */ /* 0x000fea0003800000 */
.L_x_0:
[----:B------:R-:W-:-:S00]  /*0140*/  BRA `(.L_x_0) ;  /* 0xfffffffc00fc7947 */ /* 0x000fc0000383ffff */
[----:B------:R-:W-:-:S00]  /*0150*/  NOP ;  /* 0x0000000000007918 */ /* 0x000fc00000000000 */
        /* <DEDUP_REMOVED lines=10> */
.L_x_1:


//--------------------- .nv.shared.reserved.0     --------------------------
	.section	.nv.shared.reserved.0,"aw",@nobits
	.weak		__nv_reservedSMEM_offset_0_alias
	.size		__nv_reservedSMEM_offset_0_alias, 0, 64
	.other		__nv_reservedSMEM_offset_0_alias,@"STO_CUDA_RESERVED_SHARED STV_DEFAULT"
__nv_reservedSMEM_offset_0_alias:
	.zero		0
	.zero		64


//--------------------- .nv.constant0._Z8sumOnGpuPiS_S_i --------------------------
	.section	.nv.constant0._Z8sumOnGpuPiS_S_i,"a",@progbits
	.sectionflags	@""
	.align	4
.nv.constant0._Z8sumOnGpuPiS_S_i:
	.zero		924


//--------------------- SYMBOLS --------------------------

	.type		.nv.reservedSmem.offset0,@object
	.size		.nv.reservedSmem.offset0,0x4
